//
// Generated by NVIDIA NVVM Compiler
//
// Compiler Build ID: CL-36424714
// Cuda compilation tools, release 13.0, V13.0.88
// Based on NVVM 20.0.0
//

.version 9.0
.target sm_100
.address_size 64

	// .globl	_Z11EmptyKernelv
.global .align 1 .b8 _ZN34_INTERNAL_eecdec6a_4_k_cu_0cdd1ffe4cuda3std3__45__cpo5beginE[1];
.global .align 1 .b8 _ZN34_INTERNAL_eecdec6a_4_k_cu_0cdd1ffe4cuda3std3__45__cpo3endE[1];
.global .align 1 .b8 _ZN34_INTERNAL_eecdec6a_4_k_cu_0cdd1ffe4cuda3std3__45__cpo6cbeginE[1];
.global .align 1 .b8 _ZN34_INTERNAL_eecdec6a_4_k_cu_0cdd1ffe4cuda3std3__45__cpo4cendE[1];
.global .align 1 .b8 _ZN34_INTERNAL_eecdec6a_4_k_cu_0cdd1ffe4cuda3std3__45__cpo6rbeginE[1];
.global .align 1 .b8 _ZN34_INTERNAL_eecdec6a_4_k_cu_0cdd1ffe4cuda3std3__45__cpo4rendE[1];
.global .align 1 .b8 _ZN34_INTERNAL_eecdec6a_4_k_cu_0cdd1ffe4cuda3std3__45__cpo7crbeginE[1];
.global .align 1 .b8 _ZN34_INTERNAL_eecdec6a_4_k_cu_0cdd1ffe4cuda3std3__45__cpo5crendE[1];
.global .align 1 .b8 _ZN34_INTERNAL_eecdec6a_4_k_cu_0cdd1ffe4cuda3std3__436_GLOBAL__N__eecdec6a_4_k_cu_0cdd1ffe6ignoreE[1];
.global .align 1 .b8 _ZN34_INTERNAL_eecdec6a_4_k_cu_0cdd1ffe4cuda3std3__419piecewise_constructE[1];
.global .align 1 .b8 _ZN34_INTERNAL_eecdec6a_4_k_cu_0cdd1ffe4cuda3std3__48in_placeE[1];
.global .align 1 .b8 _ZN34_INTERNAL_eecdec6a_4_k_cu_0cdd1ffe4cuda3std3__420unreachable_sentinelE[1];
.global .align 1 .b8 _ZN34_INTERNAL_eecdec6a_4_k_cu_0cdd1ffe4cuda3std6ranges3__45__cpo4swapE[1];
.global .align 1 .b8 _ZN34_INTERNAL_eecdec6a_4_k_cu_0cdd1ffe4cuda3std6ranges3__45__cpo9iter_moveE[1];
.global .align 1 .b8 _ZN34_INTERNAL_eecdec6a_4_k_cu_0cdd1ffe4cuda3std6ranges3__45__cpo5beginE[1];
.global .align 1 .b8 _ZN34_INTERNAL_eecdec6a_4_k_cu_0cdd1ffe4cuda3std6ranges3__45__cpo3endE[1];
.global .align 1 .b8 _ZN34_INTERNAL_eecdec6a_4_k_cu_0cdd1ffe4cuda3std6ranges3__45__cpo6cbeginE[1];
.global .align 1 .b8 _ZN34_INTERNAL_eecdec6a_4_k_cu_0cdd1ffe4cuda3std6ranges3__45__cpo4cendE[1];
.global .align 1 .b8 _ZN34_INTERNAL_eecdec6a_4_k_cu_0cdd1ffe4cuda3std6ranges3__45__cpo7advanceE[1];
.global .align 1 .b8 _ZN34_INTERNAL_eecdec6a_4_k_cu_0cdd1ffe4cuda3std6ranges3__45__cpo9iter_swapE[1];
.global .align 1 .b8 _ZN34_INTERNAL_eecdec6a_4_k_cu_0cdd1ffe4cuda3std6ranges3__45__cpo4nextE[1];
.global .align 1 .b8 _ZN34_INTERNAL_eecdec6a_4_k_cu_0cdd1ffe4cuda3std6ranges3__45__cpo4prevE[1];
.global .align 1 .b8 _ZN34_INTERNAL_eecdec6a_4_k_cu_0cdd1ffe4cuda3std6ranges3__45__cpo4dataE[1];
.global .align 1 .b8 _ZN34_INTERNAL_eecdec6a_4_k_cu_0cdd1ffe4cuda3std6ranges3__45__cpo5cdataE[1];
.global .align 1 .b8 _ZN34_INTERNAL_eecdec6a_4_k_cu_0cdd1ffe4cuda3std6ranges3__45__cpo4sizeE[1];
.global .align 1 .b8 _ZN34_INTERNAL_eecdec6a_4_k_cu_0cdd1ffe4cuda3std6ranges3__45__cpo5ssizeE[1];
.global .align 1 .b8 _ZN34_INTERNAL_eecdec6a_4_k_cu_0cdd1ffe4cuda3std6ranges3__45__cpo8distanceE[1];
.global .align 1 .b8 _ZN34_INTERNAL_eecdec6a_4_k_cu_0cdd1ffe6thrust24THRUST_300001_SM_1000_NS6system6detail10sequential3seqE[1];

.visible .entry _Z11EmptyKernelv()
{


	ret;

}


// ===== COMPILED SASS (sm_100) =====

	.target	sm_100

	.elftype	@"ET_EXEC"


//--------------------- .note.nv.tkinfo           --------------------------
	.section	.note.nv.tkinfo,"",@"SHT_NOTE"
	.sectionflags	@"SHF_NOTE_NV_TKINFO"
	.tkinfo
        /*0018*/ 	.word	0x00000002
        /*0030*/ 	.string	""
        /*0030*/ 	.string	"ptxas"
        /*0030*/ 	.string	"Cuda compilation tools, release 13.0, V13.0.88"
        /*0030*/ 	.string	"Build cuda_13.0.r13.0/compiler.36424714_0"
        /*0030*/ 	.string	"-arch sm_100 -m 64 "



//--------------------- .note.nv.cuinfo           --------------------------
	.section	.note.nv.cuinfo,"",@"SHT_NOTE"
	.sectionflags	@"SHF_NOTE_NV_CUINFO"
        /*0018*/ 	.short	0x0002
        /*001a*/ 	.short	0x0064
        /*001c*/ 	.short	0x0082
	.zero		2


//--------------------- .nv.info                  --------------------------
	.section	.nv.info,"",@"SHT_CUDA_INFO"
	.align	4


	//----- nvinfo : EIATTR_REGCOUNT
	.align		4
        /*0000*/ 	.byte	0x04, 0x2f
        /*0002*/ 	.short	(.L_29 - .L_28)
	.align		4
.L_28:
        /*0004*/ 	.word	index@(_Z11EmptyKernelv)
        /*0008*/ 	.word	0x00000004


	//----- nvinfo : EIATTR_FRAME_SIZE
	.align		4
.L_29:
        /*000c*/ 	.byte	0x04, 0x11
        /*000e*/ 	.short	(.L_31 - .L_30)
	.align		4
.L_30:
        /*0010*/ 	.word	index@(_Z11EmptyKernelv)
        /*0014*/ 	.word	0x00000000


	//----- nvinfo : EIATTR_MIN_STACK_SIZE
	.align		4
.L_31:
        /*0018*/ 	.byte	0x04, 0x12
        /*001a*/ 	.short	(.L_33 - .L_32)
	.align		4
.L_32:
        /*001c*/ 	.word	index@(_Z11EmptyKernelv)
        /*0020*/ 	.word	0x00000000
.L_33:


//--------------------- .nv.compat                --------------------------
	.section	.nv.compat,"",@"SHT_CUDA_COMPAT_INFO"
	.align	4
        /*0000*/ 	.byte	0x02, 0x09, 0x00, 0x00, 0x02, 0x02, 0x01, 0x00, 0x02, 0x05, 0x05, 0x00, 0x03, 0x07, 0x01, 0x01
        /*0010*/ 	.byte	0x02, 0x03, 0x00, 0x00, 0x02, 0x06, 0x01, 0x00, 0x04, 0x0b, 0x08, 0x00, 0x09, 0x00, 0x00, 0x00
        /*0020*/ 	.byte	0x00, 0x00, 0x00, 0x00


//--------------------- .nv.info._Z11EmptyKernelv --------------------------
	.section	.nv.info._Z11EmptyKernelv,"",@"SHT_CUDA_INFO"
	.sectionflags	@""
	.align	4


	//----- nvinfo : EIATTR_CUDA_API_VERSION
	.align		4
        /*0000*/ 	.byte	0x04, 0x37
        /*0002*/ 	.short	(.L_35 - .L_34)
.L_34:
        /*0004*/ 	.word	0x00000082


	//----- nvinfo : EIATTR_SPARSE_MMA_MASK
	.align		4
.L_35:
        /*0008*/ 	.byte	0x03, 0x50
        /*000a*/ 	.short	0x0000


	//----- nvinfo : EIATTR_MAXREG_COUNT
	.align		4
        /*000c*/ 	.byte	0x03, 0x1b
        /*000e*/ 	.short	0x00ff


	//----- nvinfo : EIATTR_MERCURY_ISA_VERSION
	.align		4
        /*0010*/ 	.byte	0x03, 0x5f
        /*0012*/ 	.short	0x0101


	//----- nvinfo : EIATTR_VRC_CTA_INIT_COUNT
	.align		4
        /*0014*/ 	.byte	0x02, 0x4a
	.zero		1
	.zero		1


	//----- nvinfo : EIATTR_EXIT_INSTR_OFFSETS
	.align		4
        /*0018*/ 	.byte	0x04, 0x1c
        /*001a*/ 	.short	(.L_37 - .L_36)


	//   ....[0]....
.L_36:
        /*001c*/ 	.word	0x00000010


	//----- nvinfo : EIATTR_SW_WAR
	.align		4
.L_37:
        /*0020*/ 	.byte	0x04, 0x36
        /*0022*/ 	.short	(.L_39 - .L_38)
.L_38:
        /*0024*/ 	.word	0x00000008
.L_39:


//--------------------- .nv.callgraph             --------------------------
	.section	.nv.callgraph,"",@"SHT_CUDA_CALLGRAPH"
	.align	4
	.sectionentsize	8
	.align		4
        /*0000*/ 	.word	0x00000000
	.align		4
        /*0004*/ 	.word	0xffffffff
	.align		4
        /*0008*/ 	.word	0x00000000
	.align		4
        /*000c*/ 	.word	0xfffffffe
	.align		4
        /*0010*/ 	.word	0x00000000
	.align		4
        /*0014*/ 	.word	0xfffffffd
	.align		4
        /*0018*/ 	.word	0x00000000
	.align		4
        /*001c*/ 	.word	0xfffffffc


//--------------------- .nv.constant4             --------------------------
	.section	.nv.constant4,"a",@progbits
	.align	8
	.align		8
.nv.constant4:
        /*0000*/ 	.dword	_ZN34_INTERNAL_eecdec6a_4_k_cu_0cdd1ffe4cuda3std3__45__cpo5beginE
	.align		8
        /*0008*/ 	.dword	_ZN34_INTERNAL_eecdec6a_4_k_cu_0cdd1ffe4cuda3std3__45__cpo3endE
	.align		8
        /*0010*/ 	.dword	_ZN34_INTERNAL_eecdec6a_4_k_cu_0cdd1ffe4cuda3std3__45__cpo6cbeginE
	.align		8
        /*0018*/ 	.dword	_ZN34_INTERNAL_eecdec6a_4_k_cu_0cdd1ffe4cuda3std3__45__cpo4cendE
	.align		8
        /*0020*/ 	.dword	_ZN34_INTERNAL_eecdec6a_4_k_cu_0cdd1ffe4cuda3std3__45__cpo6rbeginE
	.align		8
        /*0028*/ 	.dword	_ZN34_INTERNAL_eecdec6a_4_k_cu_0cdd1ffe4cuda3std3__45__cpo4rendE
	.align		8
        /*0030*/ 	.dword	_ZN34_INTERNAL_eecdec6a_4_k_cu_0cdd1ffe4cuda3std3__45__cpo7crbeginE
	.align		8
        /*0038*/ 	.dword	_ZN34_INTERNAL_eecdec6a_4_k_cu_0cdd1ffe4cuda3std3__45__cpo5crendE
	.align		8
        /*0040*/ 	.dword	_ZN34_INTERNAL_eecdec6a_4_k_cu_0cdd1ffe4cuda3std3__436_GLOBAL__N__eecdec6a_4_k_cu_0cdd1ffe6ignoreE
	.align		8
        /*0048*/ 	.dword	_ZN34_INTERNAL_eecdec6a_4_k_cu_0cdd1ffe4cuda3std3__419piecewise_constructE
	.align		8
        /*0050*/ 	.dword	_ZN34_INTERNAL_eecdec6a_4_k_cu_0cdd1ffe4cuda3std3__48in_placeE
	.align		8
        /*0058*/ 	.dword	_ZN34_INTERNAL_eecdec6a_4_k_cu_0cdd1ffe4cuda3std3__420unreachable_sentinelE
	.align		8
        /*0060*/ 	.dword	_ZN34_INTERNAL_eecdec6a_4_k_cu_0cdd1ffe4cuda3std6ranges3__45__cpo4swapE
	.align		8
        /*0068*/ 	.dword	_ZN34_INTERNAL_eecdec6a_4_k_cu_0cdd1ffe4cuda3std6ranges3__45__cpo9iter_moveE
	.align		8
        /*0070*/ 	.dword	_ZN34_INTERNAL_eecdec6a_4_k_cu_0cdd1ffe4cuda3std6ranges3__45__cpo5beginE
	.align		8
        /*0078*/ 	.dword	_ZN34_INTERNAL_eecdec6a_4_k_cu_0cdd1ffe4cuda3std6ranges3__45__cpo3endE
	.align		8
        /*0080*/ 	.dword	_ZN34_INTERNAL_eecdec6a_4_k_cu_0cdd1ffe4cuda3std6ranges3__45__cpo6cbeginE
	.align		8
        /*0088*/ 	.dword	_ZN34_INTERNAL_eecdec6a_4_k_cu_0cdd1ffe4cuda3std6ranges3__45__cpo4cendE
	.align		8
        /*0090*/ 	.dword	_ZN34_INTERNAL_eecdec6a_4_k_cu_0cdd1ffe4cuda3std6ranges3__45__cpo7advanceE
	.align		8
        /*0098*/ 	.dword	_ZN34_INTERNAL_eecdec6a_4_k_cu_0cdd1ffe4cuda3std6ranges3__45__cpo9iter_swapE
	.align		8
        /*00a0*/ 	.dword	_ZN34_INTERNAL_eecdec6a_4_k_cu_0cdd1ffe4cuda3std6ranges3__45__cpo4nextE
	.align		8
        /*00a8*/ 	.dword	_ZN34_INTERNAL_eecdec6a_4_k_cu_0cdd1ffe4cuda3std6ranges3__45__cpo4prevE
	.align		8
        /*00b0*/ 	.dword	_ZN34_INTERNAL_eecdec6a_4_k_cu_0cdd1ffe4cuda3std6ranges3__45__cpo4dataE
	.align		8
        /*00b8*/ 	.dword	_ZN34_INTERNAL_eecdec6a_4_k_cu_0cdd1ffe4cuda3std6ranges3__45__cpo5cdataE
	.align		8
        /*00c0*/ 	.dword	_ZN34_INTERNAL_eecdec6a_4_k_cu_0cdd1ffe4cuda3std6ranges3__45__cpo4sizeE
	.align		8
        /*00c8*/ 	.dword	_ZN34_INTERNAL_eecdec6a_4_k_cu_0cdd1ffe4cuda3std6ranges3__45__cpo5ssizeE
	.align		8
        /*00d0*/ 	.dword	_ZN34_INTERNAL_eecdec6a_4_k_cu_0cdd1ffe4cuda3std6ranges3__45__cpo8distanceE
	.align		8
        /*00d8*/ 	.dword	_ZN34_INTERNAL_eecdec6a_4_k_cu_0cdd1ffe6thrust24THRUST_300001_SM_1000_NS6system6detail10sequential3seqE


//--------------------- .text._Z11EmptyKernelv    --------------------------
	.section	.text._Z11EmptyKernelv,"ax",@progbits
	.align	128
        .global         _Z11EmptyKernelv
        .type           _Z11EmptyKernelv,@function
        .size           _Z11EmptyKernelv,(.L_x_1 - _Z11EmptyKernelv)
        .other          _Z11EmptyKernelv,@"STO_CUDA_ENTRY STV_DEFAULT"
_Z11EmptyKernelv:
.text._Z11EmptyKernelv:
[----:B------:R-:W-:Y:S01]  /*0000*/  LDC R1, c[0x0][0x37c] ;  /* 0x0000df00ff017b82 */ /* 0x000fe20000000800 */
[----:B------:R-:W-:Y:S05]  /*0010*/  EXIT ;  /* 0x000000000000794d */ /* 0x000fea0003800000 */
.L_x_0:
[----:B------:R-:W-:-:S00]  /*0020*/  BRA `(.L_x_0) ;  /* 0xfffffffc00fc7947 */ /* 0x000fc0000383ffff */
[----:B------:R-:W-:-:S00]  /*0030*/  NOP ;  /* 0x0000000000007918 */ /* 0x000fc00000000000 */
        /* <DEDUP_REMOVED lines=12> */
.L_x_1:


//--------------------- .nv.shared.reserved.0     --------------------------
	.section	.nv.shared.reserved.0,"aw",@nobits
	.weak		__nv_reservedSMEM_offset_0_alias
	.size		__nv_reservedSMEM_offset_0_alias, 0, 64
	.other		__nv_reservedSMEM_offset_0_alias,@"STO_CUDA_RESERVED_SHARED STV_DEFAULT"
__nv_reservedSMEM_offset_0_alias:
	.zero		0
	.zero		64


//--------------------- .nv.global                --------------------------
	.section	.nv.global,"aw",@nobits
.nv.global:
	.type		_ZN34_INTERNAL_eecdec6a_4_k_cu_0cdd1ffe4cuda3std3__48in_placeE,@object
	.size		_ZN34_INTERNAL_eecdec6a_4_k_cu_0cdd1ffe4cuda3std3__48in_placeE,(_ZN34_INTERNAL_eecdec6a_4_k_cu_0cdd1ffe4cuda3std6ranges3__45__cpo8distanceE - _ZN34_INTERNAL_eecdec6a_4_k_cu_0cdd1ffe4cuda3std3__48in_placeE)
_ZN34_INTERNAL_eecdec6a_4_k_cu_0cdd1ffe4cuda3std3__48in_placeE:
	.zero		1
	.type		_ZN34_INTERNAL_eecdec6a_4_k_cu_0cdd1ffe4cuda3std6ranges3__45__cpo8distanceE,@object
	.size		_ZN34_INTERNAL_eecdec6a_4_k_cu_0cdd1ffe4cuda3std6ranges3__45__cpo8distanceE,(_ZN34_INTERNAL_eecdec6a_4_k_cu_0cdd1ffe4cuda3std3__45__cpo6cbeginE - _ZN34_INTERNAL_eecdec6a_4_k_cu_0cdd1ffe4cuda3std6ranges3__45__cpo8distanceE)
_ZN34_INTERNAL_eecdec6a_4_k_cu_0cdd1ffe4cuda3std6ranges3__45__cpo8distanceE:
	.zero		1
	.type		_ZN34_INTERNAL_eecdec6a_4_k_cu_0cdd1ffe4cuda3std3__45__cpo6cbeginE,@object
	.size		_ZN34_INTERNAL_eecdec6a_4_k_cu_0cdd1ffe4cuda3std3__45__cpo6cbeginE,(_ZN34_INTERNAL_eecdec6a_4_k_cu_0cdd1ffe4cuda3std6ranges3__45__cpo7advanceE - _ZN34_INTERNAL_eecdec6a_4_k_cu_0cdd1ffe4cuda3std3__45__cpo6cbeginE)
_ZN34_INTERNAL_eecdec6a_4_k_cu_0cdd1ffe4cuda3std3__45__cpo6cbeginE:
	.zero		1
	.type		_ZN34_INTERNAL_eecdec6a_4_k_cu_0cdd1ffe4cuda3std6ranges3__45__cpo7advanceE,@object
	.size		_ZN34_INTERNAL_eecdec6a_4_k_cu_0cdd1ffe4cuda3std6ranges3__45__cpo7advanceE,(_ZN34_INTERNAL_eecdec6a_4_k_cu_0cdd1ffe4cuda3std3__45__cpo7crbeginE - _ZN34_INTERNAL_eecdec6a_4_k_cu_0cdd1ffe4cuda3std6ranges3__45__cpo7advanceE)
_ZN34_INTERNAL_eecdec6a_4_k_cu_0cdd1ffe4cuda3std6ranges3__45__cpo7advanceE:
	.zero		1
	.type		_ZN34_INTERNAL_eecdec6a_4_k_cu_0cdd1ffe4cuda3std3__45__cpo7crbeginE,@object
	.size		_ZN34_INTERNAL_eecdec6a_4_k_cu_0cdd1ffe4cuda3std3__45__cpo7crbeginE,(_ZN34_INTERNAL_eecdec6a_4_k_cu_0cdd1ffe4cuda3std6ranges3__45__cpo4dataE - _ZN34_INTERNAL_eecdec6a_4_k_cu_0cdd1ffe4cuda3std3__45__cpo7crbeginE)
_ZN34_INTERNAL_eecdec6a_4_k_cu_0cdd1ffe4cuda3std3__45__cpo7crbeginE:
	.zero		1
	.type		_ZN34_INTERNAL_eecdec6a_4_k_cu_0cdd1ffe4cuda3std6ranges3__45__cpo4dataE,@object
	.size		_ZN34_INTERNAL_eecdec6a_4_k_cu_0cdd1ffe4cuda3std6ranges3__45__cpo4dataE,(_ZN34_INTERNAL_eecdec6a_4_k_cu_0cdd1ffe4cuda3std6ranges3__45__cpo5beginE - _ZN34_INTERNAL_eecdec6a_4_k_cu_0cdd1ffe4cuda3std6ranges3__45__cpo4dataE)
_ZN34_INTERNAL_eecdec6a_4_k_cu_0cdd1ffe4cuda3std6ranges3__45__cpo4dataE:
	.zero		1
	.type		_ZN34_INTERNAL_eecdec6a_4_k_cu_0cdd1ffe4cuda3std6ranges3__45__cpo5beginE,@object
	.size		_ZN34_INTERNAL_eecdec6a_4_k_cu_0cdd1ffe4cuda3std6ranges3__45__cpo5beginE,(_ZN34_INTERNAL_eecdec6a_4_k_cu_0cdd1ffe4cuda3std3__436_GLOBAL__N__eecdec6a_4_k_cu_0cdd1ffe6ignoreE - _ZN34_INTERNAL_eecdec6a_4_k_cu_0cdd1ffe4cuda3std6ranges3__45__cpo5beginE)
_ZN34_INTERNAL_eecdec6a_4_k_cu_0cdd1ffe4cuda3std6ranges3__45__cpo5beginE:
	.zero		1
	.type		_ZN34_INTERNAL_eecdec6a_4_k_cu_0cdd1ffe4cuda3std3__436_GLOBAL__N__eecdec6a_4_k_cu_0cdd1ffe6ignoreE,@object
	.size		_ZN34_INTERNAL_eecdec6a_4_k_cu_0cdd1ffe4cuda3std3__436_GLOBAL__N__eecdec6a_4_k_cu_0cdd1ffe6ignoreE,(_ZN34_INTERNAL_eecdec6a_4_k_cu_0cdd1ffe4cuda3std6ranges3__45__cpo4sizeE - _ZN34_INTERNAL_eecdec6a_4_k_cu_0cdd1ffe4cuda3std3__436_GLOBAL__N__eecdec6a_4_k_cu_0cdd1ffe6ignoreE)
_ZN34_INTERNAL_eecdec6a_4_k_cu_0cdd1ffe4cuda3std3__436_GLOBAL__N__eecdec6a_4_k_cu_0cdd1ffe6ignoreE:
	.zero		1
	.type		_ZN34_INTERNAL_eecdec6a_4_k_cu_0cdd1ffe4cuda3std6ranges3__45__cpo4sizeE,@object
	.size		_ZN34_INTERNAL_eecdec6a_4_k_cu_0cdd1ffe4cuda3std6ranges3__45__cpo4sizeE,(_ZN34_INTERNAL_eecdec6a_4_k_cu_0cdd1ffe4cuda3std3__45__cpo5beginE - _ZN34_INTERNAL_eecdec6a_4_k_cu_0cdd1ffe4cuda3std6ranges3__45__cpo4sizeE)
_ZN34_INTERNAL_eecdec6a_4_k_cu_0cdd1ffe4cuda3std6ranges3__45__cpo4sizeE:
	.zero		1
	.type		_ZN34_INTERNAL_eecdec6a_4_k_cu_0cdd1ffe4cuda3std3__45__cpo5beginE,@object
	.size		_ZN34_INTERNAL_eecdec6a_4_k_cu_0cdd1ffe4cuda3std3__45__cpo5beginE,(_ZN34_INTERNAL_eecdec6a_4_k_cu_0cdd1ffe4cuda3std6ranges3__45__cpo6cbeginE - _ZN34_INTERNAL_eecdec6a_4_k_cu_0cdd1ffe4cuda3std3__45__cpo5beginE)
_ZN34_INTERNAL_eecdec6a_4_k_cu_0cdd1ffe4cuda3std3__45__cpo5beginE:
	.zero		1
	.type		_ZN34_INTERNAL_eecdec6a_4_k_cu_0cdd1ffe4cuda3std6ranges3__45__cpo6cbeginE,@object
	.size		_ZN34_INTERNAL_eecdec6a_4_k_cu_0cdd1ffe4cuda3std6ranges3__45__cpo6cbeginE,(_ZN34_INTERNAL_eecdec6a_4_k_cu_0cdd1ffe4cuda3std3__45__cpo6rbeginE - _ZN34_INTERNAL_eecdec6a_4_k_cu_0cdd1ffe4cuda3std6ranges3__45__cpo6cbeginE)
_ZN34_INTERNAL_eecdec6a_4_k_cu_0cdd1ffe4cuda3std6ranges3__45__cpo6cbeginE:
	.zero		1
	.type		_ZN34_INTERNAL_eecdec6a_4_k_cu_0cdd1ffe4cuda3std3__45__cpo6rbeginE,@object
	.size		_ZN34_INTERNAL_eecdec6a_4_k_cu_0cdd1ffe4cuda3std3__45__cpo6rbeginE,(_ZN34_INTERNAL_eecdec6a_4_k_cu_0cdd1ffe4cuda3std6ranges3__45__cpo4nextE - _ZN34_INTERNAL_eecdec6a_4_k_cu_0cdd1ffe4cuda3std3__45__cpo6rbeginE)
_ZN34_INTERNAL_eecdec6a_4_k_cu_0cdd1ffe4cuda3std3__45__cpo6rbeginE:
	.zero		1
	.type		_ZN34_INTERNAL_eecdec6a_4_k_cu_0cdd1ffe4cuda3std6ranges3__45__cpo4nextE,@object
	.size		_ZN34_INTERNAL_eecdec6a_4_k_cu_0cdd1ffe4cuda3std6ranges3__45__cpo4nextE,(_ZN34_INTERNAL_eecdec6a_4_k_cu_0cdd1ffe4cuda3std6ranges3__45__cpo4swapE - _ZN34_INTERNAL_eecdec6a_4_k_cu_0cdd1ffe4cuda3std6ranges3__45__cpo4nextE)
_ZN34_INTERNAL_eecdec6a_4_k_cu_0cdd1ffe4cuda3std6ranges3__45__cpo4nextE:
	.zero		1
	.type		_ZN34_INTERNAL_eecdec6a_4_k_cu_0cdd1ffe4cuda3std6ranges3__45__cpo4swapE,@object
	.size		_ZN34_INTERNAL_eecdec6a_4_k_cu_0cdd1ffe4cuda3std6ranges3__45__cpo4swapE,(_ZN34_INTERNAL_eecdec6a_4_k_cu_0cdd1ffe4cuda3std3__420unreachable_sentinelE - _ZN34_INTERNAL_eecdec6a_4_k_cu_0cdd1ffe4cuda3std6ranges3__45__cpo4swapE)
_ZN34_INTERNAL_eecdec6a_4_k_cu_0cdd1ffe4cuda3std6ranges3__45__cpo4swapE:
	.zero		1
	.type		_ZN34_INTERNAL_eecdec6a_4_k_cu_0cdd1ffe4cuda3std3__420unreachable_sentinelE,@object
	.size		_ZN34_INTERNAL_eecdec6a_4_k_cu_0cdd1ffe4cuda3std3__420unreachable_sentinelE,(_ZN34_INTERNAL_eecdec6a_4_k_cu_0cdd1ffe6thrust24THRUST_300001_SM_1000_NS6system6detail10sequential3seqE - _ZN34_INTERNAL_eecdec6a_4_k_cu_0cdd1ffe4cuda3std3__420unreachable_sentinelE)
_ZN34_INTERNAL_eecdec6a_4_k_cu_0cdd1ffe4cuda3std3__420unreachable_sentinelE:
	.zero		1
	.type		_ZN34_INTERNAL_eecdec6a_4_k_cu_0cdd1ffe6thrust24THRUST_300001_SM_1000_NS6system6detail10sequential3seqE,@object
	.size		_ZN34_INTERNAL_eecdec6a_4_k_cu_0cdd1ffe6thrust24THRUST_300001_SM_1000_NS6system6detail10sequential3seqE,(_ZN34_INTERNAL_eecdec6a_4_k_cu_0cdd1ffe4cuda3std3__45__cpo4cendE - _ZN34_INTERNAL_eecdec6a_4_k_cu_0cdd1ffe6thrust24THRUST_300001_SM_1000_NS6system6detail10sequential3seqE)
_ZN34_INTERNAL_eecdec6a_4_k_cu_0cdd1ffe6thrust24THRUST_300001_SM_1000_NS6system6detail10sequential3seqE:
	.zero		1
	.type		_ZN34_INTERNAL_eecdec6a_4_k_cu_0cdd1ffe4cuda3std3__45__cpo4cendE,@object
	.size		_ZN34_INTERNAL_eecdec6a_4_k_cu_0cdd1ffe4cuda3std3__45__cpo4cendE,(_ZN34_INTERNAL_eecdec6a_4_k_cu_0cdd1ffe4cuda3std6ranges3__45__cpo9iter_swapE - _ZN34_INTERNAL_eecdec6a_4_k_cu_0cdd1ffe4cuda3std3__45__cpo4cendE)
_ZN34_INTERNAL_eecdec6a_4_k_cu_0cdd1ffe4cuda3std3__45__cpo4cendE:
	.zero		1
	.type		_ZN34_INTERNAL_eecdec6a_4_k_cu_0cdd1ffe4cuda3std6ranges3__45__cpo9iter_swapE,@object
	.size		_ZN34_INTERNAL_eecdec6a_4_k_cu_0cdd1ffe4cuda3std6ranges3__45__cpo9iter_swapE,(_ZN34_INTERNAL_eecdec6a_4_k_cu_0cdd1ffe4cuda3std3__45__cpo5crendE - _ZN34_INTERNAL_eecdec6a_4_k_cu_0cdd1ffe4cuda3std6ranges3__45__cpo9iter_swapE)
_ZN34_INTERNAL_eecdec6a_4_k_cu_0cdd1ffe4cuda3std6ranges3__45__cpo9iter_swapE:
	.zero		1
	.type		_ZN34_INTERNAL_eecdec6a_4_k_cu_0cdd1ffe4cuda3std3__45__cpo5crendE,@object
	.size		_ZN34_INTERNAL_eecdec6a_4_k_cu_0cdd1ffe4cuda3std3__45__cpo5crendE,(_ZN34_INTERNAL_eecdec6a_4_k_cu_0cdd1ffe4cuda3std6ranges3__45__cpo5cdataE - _ZN34_INTERNAL_eecdec6a_4_k_cu_0cdd1ffe4cuda3std3__45__cpo5crendE)
_ZN34_INTERNAL_eecdec6a_4_k_cu_0cdd1ffe4cuda3std3__45__cpo5crendE:
	.zero		1
	.type		_ZN34_INTERNAL_eecdec6a_4_k_cu_0cdd1ffe4cuda3std6ranges3__45__cpo5cdataE,@object
	.size		_ZN34_INTERNAL_eecdec6a_4_k_cu_0cdd1ffe4cuda3std6ranges3__45__cpo5cdataE,(_ZN34_INTERNAL_eecdec6a_4_k_cu_0cdd1ffe4cuda3std6ranges3__45__cpo3endE - _ZN34_INTERNAL_eecdec6a_4_k_cu_0cdd1ffe4cuda3std6ranges3__45__cpo5cdataE)
_ZN34_INTERNAL_eecdec6a_4_k_cu_0cdd1ffe4cuda3std6ranges3__45__cpo5cdataE:
	.zero		1
	.type		_ZN34_INTERNAL_eecdec6a_4_k_cu_0cdd1ffe4cuda3std6ranges3__45__cpo3endE,@object
	.size		_ZN34_INTERNAL_eecdec6a_4_k_cu_0cdd1ffe4cuda3std6ranges3__45__cpo3endE,(_ZN34_INTERNAL_eecdec6a_4_k_cu_0cdd1ffe4cuda3std3__419piecewise_constructE - _ZN34_INTERNAL_eecdec6a_4_k_cu_0cdd1ffe4cuda3std6ranges3__45__cpo3endE)
_ZN34_INTERNAL_eecdec6a_4_k_cu_0cdd1ffe4cuda3std6ranges3__45__cpo3endE:
	.zero		1
	.type		_ZN34_INTERNAL_eecdec6a_4_k_cu_0cdd1ffe4cuda3std3__419piecewise_constructE,@object
	.size		_ZN34_INTERNAL_eecdec6a_4_k_cu_0cdd1ffe4cuda3std3__419piecewise_constructE,(_ZN34_INTERNAL_eecdec6a_4_k_cu_0cdd1ffe4cuda3std6ranges3__45__cpo5ssizeE - _ZN34_INTERNAL_eecdec6a_4_k_cu_0cdd1ffe4cuda3std3__419piecewise_constructE)
_ZN34_INTERNAL_eecdec6a_4_k_cu_0cdd1ffe4cuda3std3__419piecewise_constructE:
	.zero		1
	.type		_ZN34_INTERNAL_eecdec6a_4_k_cu_0cdd1ffe4cuda3std6ranges3__45__cpo5ssizeE,@object
	.size		_ZN34_INTERNAL_eecdec6a_4_k_cu_0cdd1ffe4cuda3std6ranges3__45__cpo5ssizeE,(_ZN34_INTERNAL_eecdec6a_4_k_cu_0cdd1ffe4cuda3std3__45__cpo3endE - _ZN34_INTERNAL_eecdec6a_4_k_cu_0cdd1ffe4cuda3std6ranges3__45__cpo5ssizeE)
_ZN34_INTERNAL_eecdec6a_4_k_cu_0cdd1ffe4cuda3std6ranges3__45__cpo5ssizeE:
	.zero		1
	.type		_ZN34_INTERNAL_eecdec6a_4_k_cu_0cdd1ffe4cuda3std3__45__cpo3endE,@object
	.size		_ZN34_INTERNAL_eecdec6a_4_k_cu_0cdd1ffe4cuda3std3__45__cpo3endE,(_ZN34_INTERNAL_eecdec6a_4_k_cu_0cdd1ffe4cuda3std6ranges3__45__cpo4cendE - _ZN34_INTERNAL_eecdec6a_4_k_cu_0cdd1ffe4cuda3std3__45__cpo3endE)
_ZN34_INTERNAL_eecdec6a_4_k_cu_0cdd1ffe4cuda3std3__45__cpo3endE:
	.zero		1
	.type		_ZN34_INTERNAL_eecdec6a_4_k_cu_0cdd1ffe4cuda3std6ranges3__45__cpo4cendE,@object
	.size		_ZN34_INTERNAL_eecdec6a_4_k_cu_0cdd1ffe4cuda3std6ranges3__45__cpo4cendE,(_ZN34_INTERNAL_eecdec6a_4_k_cu_0cdd1ffe4cuda3std3__45__cpo4rendE - _ZN34_INTERNAL_eecdec6a_4_k_cu_0cdd1ffe4cuda3std6ranges3__45__cpo4cendE)
_ZN34_INTERNAL_eecdec6a_4_k_cu_0cdd1ffe4cuda3std6ranges3__45__cpo4cendE:
	.zero		1
	.type		_ZN34_INTERNAL_eecdec6a_4_k_cu_0cdd1ffe4cuda3std3__45__cpo4rendE,@object
	.size		_ZN34_INTERNAL_eecdec6a_4_k_cu_0cdd1ffe4cuda3std3__45__cpo4rendE,(_ZN34_INTERNAL_eecdec6a_4_k_cu_0cdd1ffe4cuda3std6ranges3__45__cpo4prevE - _ZN34_INTERNAL_eecdec6a_4_k_cu_0cdd1ffe4cuda3std3__45__cpo4rendE)
_ZN34_INTERNAL_eecdec6a_4_k_cu_0cdd1ffe4cuda3std3__45__cpo4rendE:
	.zero		1
	.type		_ZN34_INTERNAL_eecdec6a_4_k_cu_0cdd1ffe4cuda3std6ranges3__45__cpo4prevE,@object
	.size		_ZN34_INTERNAL_eecdec6a_4_k_cu_0cdd1ffe4cuda3std6ranges3__45__cpo4prevE,(_ZN34_INTERNAL_eecdec6a_4_k_cu_0cdd1ffe4cuda3std6ranges3__45__cpo9iter_moveE - _ZN34_INTERNAL_eecdec6a_4_k_cu_0cdd1ffe4cuda3std6ranges3__45__cpo4prevE)
_ZN34_INTERNAL_eecdec6a_4_k_cu_0cdd1ffe4cuda3std6ranges3__45__cpo4prevE:
	.zero		1
	.type		_ZN34_INTERNAL_eecdec6a_4_k_cu_0cdd1ffe4cuda3std6ranges3__45__cpo9iter_moveE,@object
	.size		_ZN34_INTERNAL_eecdec6a_4_k_cu_0cdd1ffe4cuda3std6ranges3__45__cpo9iter_moveE,(.L_13 - _ZN34_INTERNAL_eecdec6a_4_k_cu_0cdd1ffe4cuda3std6ranges3__45__cpo9iter_moveE)
_ZN34_INTERNAL_eecdec6a_4_k_cu_0cdd1ffe4cuda3std6ranges3__45__cpo9iter_moveE:
	.zero		1
.L_13:


//--------------------- .nv.constant0._Z11EmptyKernelv --------------------------
	.section	.nv.constant0._Z11EmptyKernelv,"a",@progbits
	.sectionflags	@""
	.align	4
.nv.constant0._Z11EmptyKernelv:
	.zero		896


//--------------------- SYMBOLS --------------------------

	.type		.nv.reservedSmem.offset0,@object
	.size		.nv.reservedSmem.offset0,0x4
